//
// Generated by NVIDIA NVVM Compiler
//
// Compiler Build ID: CL-36424714
// Cuda compilation tools, release 13.0, V13.0.88
// Based on NVVM 20.0.0
//

.version 9.0
.target sm_100
.address_size 64

	// .globl	_Z12simpleKerneli
.extern .func  (.param .b32 func_retval0) vprintf
(
	.param .b64 vprintf_param_0,
	.param .b64 vprintf_param_1
)
;
.global .align 1 .b8 $str[28] = {72, 101, 108, 108, 111, 32, 87, 111, 114, 108, 100, 33, 32, 73, 39, 109, 32, 116, 104, 114, 101, 97, 100, 32, 37, 100, 10};

.visible .entry _Z12simpleKerneli(
	.param .u32 _Z12simpleKerneli_param_0
)
{
	.local .align 8 .b8 	__local_depot0[8];
	.reg .b64 	%SP;
	.reg .b64 	%SPL;
	.reg .pred 	%p<2>;
	.reg .b32 	%r<8>;
	.reg .b64 	%rd<5>;

	mov.u64 	%SPL, __local_depot0;
	cvta.local.u64 	%SP, %SPL;
	ld.param.u32 	%r2, [_Z12simpleKerneli_param_0];
	mov.u32 	%r3, %ctaid.x;
	mov.u32 	%r4, %ntid.x;
	mov.u32 	%r5, %tid.x;
	mad.lo.s32 	%r1, %r3, %r4, %r5;
	setp.ge.s32 	%p1, %r1, %r2;
	@%p1 bra 	$L__BB0_2;
	add.u64 	%rd1, %SP, 0;
	add.u64 	%rd2, %SPL, 0;
	st.local.u32 	[%rd2], %r1;
	mov.u64 	%rd3, $str;
	cvta.global.u64 	%rd4, %rd3;
	{ // callseq 0, 0
	.param .b64 param0;
	st.param.b64 	[param0], %rd4;
	.param .b64 param1;
	st.param.b64 	[param1], %rd1;
	.param .b32 retval0;
	call.uni (retval0), 
	vprintf, 
	(
	param0, 
	param1
	);
	ld.param.b32 	%r6, [retval0];
	} // callseq 0
$L__BB0_2:
	ret;

}


// ===== COMPILED SASS (sm_100) =====

	.target	sm_100

	.elftype	@"ET_EXEC"


//--------------------- .note.nv.tkinfo           --------------------------
	.section	.note.nv.tkinfo,"",@"SHT_NOTE"
	.sectionflags	@"SHF_NOTE_NV_TKINFO"
	.tkinfo
        /*0018*/ 	.word	0x00000002
        /*0030*/ 	.string	""
        /*0030*/ 	.string	"ptxas"
        /*0030*/ 	.string	"Cuda compilation tools, release 13.0, V13.0.88"
        /*0030*/ 	.string	"Build cuda_13.0.r13.0/compiler.36424714_0"
        /*0030*/ 	.string	"-arch sm_100 -m 64 "



//--------------------- .note.nv.cuinfo           --------------------------
	.section	.note.nv.cuinfo,"",@"SHT_NOTE"
	.sectionflags	@"SHF_NOTE_NV_CUINFO"
        /*0018*/ 	.short	0x0002
        /*001a*/ 	.short	0x0064
        /*001c*/ 	.short	0x0082
	.zero		2


//--------------------- .nv.info                  --------------------------
	.section	.nv.info,"",@"SHT_CUDA_INFO"
	.align	4


	//----- nvinfo : EIATTR_REGCOUNT
	.align		4
        /*0000*/ 	.byte	0x04, 0x2f
        /*0002*/ 	.short	(.L_2 - .L_1)
	.align		4
.L_1:
        /*0004*/ 	.word	index@(_Z12simpleKerneli)
        /*0008*/ 	.word	0x00000018


	//----- nvinfo : EIATTR_FRAME_SIZE
	.align		4
.L_2:
        /*000c*/ 	.byte	0x04, 0x11
        /*000e*/ 	.short	(.L_4 - .L_3)
	.align		4
.L_3:
        /*0010*/ 	.word	index@(_Z12simpleKerneli)
        /*0014*/ 	.word	0x00000008


	//----- nvinfo : EIATTR_MIN_STACK_SIZE
	.align		4
.L_4:
        /*0018*/ 	.byte	0x04, 0x12
        /*001a*/ 	.short	(.L_6 - .L_5)
	.align		4
.L_5:
        /*001c*/ 	.word	index@(_Z12simpleKerneli)
        /*0020*/ 	.word	0x00000008
.L_6:


//--------------------- .nv.compat                --------------------------
	.section	.nv.compat,"",@"SHT_CUDA_COMPAT_INFO"
	.align	4
        /*0000*/ 	.byte	0x02, 0x09, 0x00, 0x00, 0x02, 0x02, 0x01, 0x00, 0x02, 0x05, 0x05, 0x00, 0x03, 0x07, 0x01, 0x01
        /*0010*/ 	.byte	0x02, 0x03, 0x00, 0x00, 0x02, 0x06, 0x01, 0x00, 0x04, 0x0b, 0x08, 0x00, 0x09, 0x00, 0x00, 0x00
        /*0020*/ 	.byte	0x00, 0x00, 0x00, 0x00


//--------------------- .nv.info._Z12simpleKerneli --------------------------
	.section	.nv.info._Z12simpleKerneli,"",@"SHT_CUDA_INFO"
	.sectionflags	@""
	.align	4


	//----- nvinfo : EIATTR_CUDA_API_VERSION
	.align		4
        /*0000*/ 	.byte	0x04, 0x37
        /*0002*/ 	.short	(.L_8 - .L_7)
.L_7:
        /*0004*/ 	.word	0x00000082


	//----- nvinfo : EIATTR_KPARAM_INFO
	.align		4
.L_8:
        /*0008*/ 	.byte	0x04, 0x17
        /*000a*/ 	.short	(.L_10 - .L_9)
.L_9:
        /*000c*/ 	.word	0x00000000
        /*0010*/ 	.short	0x0000
        /*0012*/ 	.short	0x0000
        /*0014*/ 	.byte	0x00, 0xf0, 0x11, 0x00


	//----- nvinfo : EIATTR_SPARSE_MMA_MASK
	.align		4
.L_10:
        /*0018*/ 	.byte	0x03, 0x50
        /*001a*/ 	.short	0x0000


	//----- nvinfo : EIATTR_MAXREG_COUNT
	.align		4
        /*001c*/ 	.byte	0x03, 0x1b
        /*001e*/ 	.short	0x00ff


	//----- nvinfo : EIATTR_EXTERNS
	.align		4
        /*0020*/ 	.byte	0x04, 0x0f
        /*0022*/ 	.short	(.L_12 - .L_11)


	//   ....[0]....
	.align		4
.L_11:
        /*0024*/ 	.word	index@(vprintf)


	//----- nvinfo : EIATTR_MERCURY_ISA_VERSION
	.align		4
.L_12:
        /*0028*/ 	.byte	0x03, 0x5f
        /*002a*/ 	.short	0x0101


	//----- nvinfo : EIATTR_VRC_CTA_INIT_COUNT
	.align		4
        /*002c*/ 	.byte	0x02, 0x4a
	.zero		1
	.zero		1


	//----- nvinfo : EIATTR_SYSCALL_OFFSETS
	.align		4
        /*0030*/ 	.byte	0x04, 0x46
        /*0032*/ 	.short	(.L_14 - .L_13)


	//   ....[0]....
.L_13:
        /*0034*/ 	.word	0x00000140


	//----- nvinfo : EIATTR_EXIT_INSTR_OFFSETS
	.align		4
.L_14:
        /*0038*/ 	.byte	0x04, 0x1c
        /*003a*/ 	.short	(.L_16 - .L_15)


	//   ....[0]....
.L_15:
        /*003c*/ 	.word	0x000000c0


	//   ....[1]....
        /*0040*/ 	.word	0x00000150


	//----- nvinfo : EIATTR_CRS_STACK_SIZE
	.align		4
.L_16:
        /*0044*/ 	.byte	0x04, 0x1e
        /*0046*/ 	.short	(.L_18 - .L_17)
.L_17:
        /*0048*/ 	.word	0x00000000


	//----- nvinfo : EIATTR_CBANK_PARAM_SIZE
	.align		4
.L_18:
        /*004c*/ 	.byte	0x03, 0x19
        /*004e*/ 	.short	0x0004


	//----- nvinfo : EIATTR_PARAM_CBANK
	.align		4
        /*0050*/ 	.byte	0x04, 0x0a
        /*0052*/ 	.short	(.L_20 - .L_19)
	.align		4
.L_19:
        /*0054*/ 	.word	index@(.nv.constant0._Z12simpleKerneli)
        /*0058*/ 	.short	0x0380
        /*005a*/ 	.short	0x0004


	//----- nvinfo : EIATTR_SW_WAR
	.align		4
.L_20:
        /*005c*/ 	.byte	0x04, 0x36
        /*005e*/ 	.short	(.L_22 - .L_21)
.L_21:
        /*0060*/ 	.word	0x00000008
.L_22:


//--------------------- .nv.callgraph             --------------------------
	.section	.nv.callgraph,"",@"SHT_CUDA_CALLGRAPH"
	.align	4
	.sectionentsize	8
	.align		4
        /*0000*/ 	.word	0x00000000
	.align		4
        /*0004*/ 	.word	0xffffffff
	.align		4
        /*0008*/ 	.word	index@(_Z12simpleKerneli)
	.align		4
        /*000c*/ 	.word	index@(vprintf)
	.align		4
        /*0010*/ 	.word	0x00000000
	.align		4
        /*0014*/ 	.word	0xfffffffe
	.align		4
        /*0018*/ 	.word	0x00000000
	.align		4
        /*001c*/ 	.word	0xfffffffd
	.align		4
        /*0020*/ 	.word	0x00000000
	.align		4
        /*0024*/ 	.word	0xfffffffc


//--------------------- .nv.constant4             --------------------------
	.section	.nv.constant4,"a",@progbits
	.align	8
	.align		8
.nv.constant4:
        /*0000*/ 	.dword	vprintf
	.align		8
        /*0008*/ 	.dword	$str


//--------------------- .text._Z12simpleKerneli   --------------------------
	.section	.text._Z12simpleKerneli,"ax",@progbits
	.align	128
        .global         _Z12simpleKerneli
        .type           _Z12simpleKerneli,@function
        .size           _Z12simpleKerneli,(.L_x_2 - _Z12simpleKerneli)
        .other          _Z12simpleKerneli,@"STO_CUDA_ENTRY STV_DEFAULT"
_Z12simpleKerneli:
.text._Z12simpleKerneli:
[----:B------:R-:W0:Y:S01]  /*0000*/  LDC R1, c[0x0][0x37c] ;  /* 0x0000df00ff017b82 */ /* 0x000e220000000800 */
[----:B------:R-:W1:Y:S01]  /*0010*/  S2R R3, SR_TID.X ;  /* 0x0000000000037919 */ /* 0x000e620000002100 */
[----:B------:R-:W2:Y:S06]  /*0020*/  LDCU UR5, c[0x0][0x2fc] ;  /* 0x00005f80ff0577ac */ /* 0x000eac0008000800 */
[----:B------:R-:W1:Y:S01]  /*0030*/  S2UR UR6, SR_CTAID.X ;  /* 0x00000000000679c3 */ /* 0x000e620000002500 */
[----:B0-----:R-:W-:Y:S01]  /*0040*/  VIADD R1, R1, 0xfffffff8 ;  /* 0xfffffff801017836 */ /* 0x001fe20000000000 */
[----:B------:R-:W0:Y:S01]  /*0050*/  LDCU UR7, c[0x0][0x380] ;  /* 0x00007000ff0777ac */ /* 0x000e220008000800 */
[----:B------:R-:W3:Y:S05]  /*0060*/  LDCU UR4, c[0x0][0x2f8] ;  /* 0x00005f00ff0477ac */ /* 0x000eea0008000800 */
[----:B------:R-:W1:Y:S01]  /*0070*/  LDC R0, c[0x0][0x360] ;  /* 0x0000d800ff007b82 */ /* 0x000e620000000800 */
[----:B---3--:R-:W-:-:S05]  /*0080*/  IADD3 R6, P1, PT, R1, UR4, RZ ;  /* 0x0000000401067c10 */ /* 0x008fca000ff3e0ff */
[----:B--2---:R-:W-:Y:S02]  /*0090*/  IMAD.X R7, RZ, RZ, UR5, P1 ;  /* 0x00000005ff077e24 */ /* 0x004fe400088e06ff */
[----:B-1----:R-:W-:-:S05]  /*00a0*/  IMAD R0, R0, UR6, R3 ;  /* 0x0000000600007c24 */ /* 0x002fca000f8e0203 */
[----:B0-----:R-:W-:-:S13]  /*00b0*/  ISETP.GE.AND P0, PT, R0, UR7, PT ;  /* 0x0000000700007c0c */ /* 0x001fda000bf06270 */
[----:B------:R-:W-:Y:S05]  /*00c0*/  @P0 EXIT ;  /* 0x000000000000094d */ /* 0x000fea0003800000 */
[----:B------:R-:W-:Y:S01]  /*00d0*/  MOV R2, 0x0 ;  /* 0x0000000000027802 */ /* 0x000fe20000000f00 */
[----:B------:R0:W-:Y:S01]  /*00e0*/  STL [R1], R0 ;  /* 0x0000000001007387 */ /* 0x0001e20000100800 */
[----:B------:R-:W1:Y:S04]  /*00f0*/  LDCU.64 UR4, c[0x4][0x8] ;  /* 0x01000100ff0477ac */ /* 0x000e680008000a00 */
[----:B------:R-:W2:Y:S01]  /*0100*/  LDC.64 R2, c[0x4][R2] ;  /* 0x0100000002027b82 */ /* 0x000ea20000000a00 */
[----:B-1----:R-:W-:Y:S01]  /*0110*/  MOV R4, UR4 ;  /* 0x0000000400047c02 */ /* 0x002fe20008000f00 */
[----:B0-----:R-:W-:-:S07]  /*0120*/  IMAD.U32 R5, RZ, RZ, UR5 ;  /* 0x00000005ff057e24 */ /* 0x001fce000f8e00ff */
[----:B------:R-:W-:-:S07]  /*0130*/  LEPC R20, `(.L_x_0) ;  /* 0x000000001014794e */ /* 0x000fce0000000000 */
[----:B--2---:R-:W-:Y:S05]  /*0140*/  CALL.ABS.NOINC R2 ;  /* 0x0000000002007343 */ /* 0x004fea0003c00000 */
.L_x_0:
[----:B------:R-:W-:Y:S05]  /*0150*/  EXIT ;  /* 0x000000000000794d */ /* 0x000fea0003800000 */
.L_x_1:
[----:B------:R-:W-:-:S00]  /*0160*/  BRA `(.L_x_1) ;  /* 0xfffffffc00fc7947 */ /* 0x000fc0000383ffff */
[----:B------:R-:W-:-:S00]  /*0170*/  NOP ;  /* 0x0000000000007918 */ /* 0x000fc00000000000 */
        /* <DEDUP_REMOVED lines=8> */
.L_x_2:


//--------------------- .nv.global.init           --------------------------
	.section	.nv.global.init,"aw",@progbits
.nv.global.init:
	.type		$str,@object
	.size		$str,(.L_0 - $str)
$str:
        /*0000*/ 	.byte	0x48, 0x65, 0x6c, 0x6c, 0x6f, 0x20, 0x57, 0x6f, 0x72, 0x6c, 0x64, 0x21, 0x20, 0x49, 0x27, 0x6d
        /*0010*/ 	.byte	0x20, 0x74, 0x68, 0x72, 0x65, 0x61, 0x64, 0x20, 0x25, 0x64, 0x0a, 0x00
.L_0:


//--------------------- .nv.shared.reserved.0     --------------------------
	.section	.nv.shared.reserved.0,"aw",@nobits
	.weak		__nv_reservedSMEM_offset_0_alias
	.size		__nv_reservedSMEM_offset_0_alias, 0, 64
	.other		__nv_reservedSMEM_offset_0_alias,@"STO_CUDA_RESERVED_SHARED STV_DEFAULT"
__nv_reservedSMEM_offset_0_alias:
	.zero		0
	.zero		64


//--------------------- .nv.constant0._Z12simpleKerneli --------------------------
	.section	.nv.constant0._Z12simpleKerneli,"a",@progbits
	.sectionflags	@""
	.align	4
.nv.constant0._Z12simpleKerneli:
	.zero		900


//--------------------- SYMBOLS --------------------------

	.type		.nv.reservedSmem.offset0,@object
	.size		.nv.reservedSmem.offset0,0x4
	.type		vprintf,@function
